//
// Generated by NVIDIA NVVM Compiler
//
// Compiler Build ID: CL-36424714
// Cuda compilation tools, release 13.0, V13.0.88
// Based on NVVM 20.0.0
//

.version 9.0
.target sm_100
.address_size 64

	// .globl	_ZN3cub18CUB_300001_SM_10006detail11EmptyKernelIvEEvv
.global .align 1 .b8 _ZN41_INTERNAL_8a6bd07b_4_k_cu_ff2987c4_2624024cuda3std3__45__cpo5beginE[1];
.global .align 1 .b8 _ZN41_INTERNAL_8a6bd07b_4_k_cu_ff2987c4_2624024cuda3std3__45__cpo3endE[1];
.global .align 1 .b8 _ZN41_INTERNAL_8a6bd07b_4_k_cu_ff2987c4_2624024cuda3std3__45__cpo6cbeginE[1];
.global .align 1 .b8 _ZN41_INTERNAL_8a6bd07b_4_k_cu_ff2987c4_2624024cuda3std3__45__cpo4cendE[1];
.global .align 1 .b8 _ZN41_INTERNAL_8a6bd07b_4_k_cu_ff2987c4_2624024cuda3std3__45__cpo6rbeginE[1];
.global .align 1 .b8 _ZN41_INTERNAL_8a6bd07b_4_k_cu_ff2987c4_2624024cuda3std3__45__cpo4rendE[1];
.global .align 1 .b8 _ZN41_INTERNAL_8a6bd07b_4_k_cu_ff2987c4_2624024cuda3std3__45__cpo7crbeginE[1];
.global .align 1 .b8 _ZN41_INTERNAL_8a6bd07b_4_k_cu_ff2987c4_2624024cuda3std3__45__cpo5crendE[1];
.global .align 1 .b8 _ZN41_INTERNAL_8a6bd07b_4_k_cu_ff2987c4_2624024cuda3std3__443_GLOBAL__N__8a6bd07b_4_k_cu_ff2987c4_2624026ignoreE[1];
.global .align 1 .b8 _ZN41_INTERNAL_8a6bd07b_4_k_cu_ff2987c4_2624024cuda3std3__419piecewise_constructE[1];
.global .align 1 .b8 _ZN41_INTERNAL_8a6bd07b_4_k_cu_ff2987c4_2624024cuda3std3__48in_placeE[1];
.global .align 1 .b8 _ZN41_INTERNAL_8a6bd07b_4_k_cu_ff2987c4_2624024cuda3std3__420unreachable_sentinelE[1];
.global .align 1 .b8 _ZN41_INTERNAL_8a6bd07b_4_k_cu_ff2987c4_2624024cuda3std3__47nulloptE[1];
.global .align 1 .b8 _ZN41_INTERNAL_8a6bd07b_4_k_cu_ff2987c4_2624024cuda3std3__48unexpectE[1];
.global .align 1 .b8 _ZN41_INTERNAL_8a6bd07b_4_k_cu_ff2987c4_2624024cuda3std6ranges3__45__cpo4swapE[1];
.global .align 1 .b8 _ZN41_INTERNAL_8a6bd07b_4_k_cu_ff2987c4_2624024cuda3std6ranges3__45__cpo9iter_moveE[1];
.global .align 1 .b8 _ZN41_INTERNAL_8a6bd07b_4_k_cu_ff2987c4_2624024cuda3std6ranges3__45__cpo5beginE[1];
.global .align 1 .b8 _ZN41_INTERNAL_8a6bd07b_4_k_cu_ff2987c4_2624024cuda3std6ranges3__45__cpo3endE[1];
.global .align 1 .b8 _ZN41_INTERNAL_8a6bd07b_4_k_cu_ff2987c4_2624024cuda3std6ranges3__45__cpo6cbeginE[1];
.global .align 1 .b8 _ZN41_INTERNAL_8a6bd07b_4_k_cu_ff2987c4_2624024cuda3std6ranges3__45__cpo4cendE[1];
.global .align 1 .b8 _ZN41_INTERNAL_8a6bd07b_4_k_cu_ff2987c4_2624024cuda3std6ranges3__45__cpo7advanceE[1];
.global .align 1 .b8 _ZN41_INTERNAL_8a6bd07b_4_k_cu_ff2987c4_2624024cuda3std6ranges3__45__cpo9iter_swapE[1];
.global .align 1 .b8 _ZN41_INTERNAL_8a6bd07b_4_k_cu_ff2987c4_2624024cuda3std6ranges3__45__cpo4nextE[1];
.global .align 1 .b8 _ZN41_INTERNAL_8a6bd07b_4_k_cu_ff2987c4_2624024cuda3std6ranges3__45__cpo4prevE[1];
.global .align 1 .b8 _ZN41_INTERNAL_8a6bd07b_4_k_cu_ff2987c4_2624024cuda3std6ranges3__45__cpo4dataE[1];
.global .align 1 .b8 _ZN41_INTERNAL_8a6bd07b_4_k_cu_ff2987c4_2624024cuda3std6ranges3__45__cpo5cdataE[1];
.global .align 1 .b8 _ZN41_INTERNAL_8a6bd07b_4_k_cu_ff2987c4_2624024cuda3std6ranges3__45__cpo4sizeE[1];
.global .align 1 .b8 _ZN41_INTERNAL_8a6bd07b_4_k_cu_ff2987c4_2624024cuda3std6ranges3__45__cpo5ssizeE[1];
.global .align 1 .b8 _ZN41_INTERNAL_8a6bd07b_4_k_cu_ff2987c4_2624024cuda3std6ranges3__45__cpo8distanceE[1];
.global .align 1 .b8 _ZN41_INTERNAL_8a6bd07b_4_k_cu_ff2987c4_2624026thrust24THRUST_300001_SM_1000_NS6system6detail10sequential3seqE[1];
.global .align 1 .b8 _ZN41_INTERNAL_8a6bd07b_4_k_cu_ff2987c4_2624026thrust24THRUST_300001_SM_1000_NS12placeholders2_1E[1];
.global .align 1 .b8 _ZN41_INTERNAL_8a6bd07b_4_k_cu_ff2987c4_2624026thrust24THRUST_300001_SM_1000_NS12placeholders2_2E[1];
.global .align 1 .b8 _ZN41_INTERNAL_8a6bd07b_4_k_cu_ff2987c4_2624026thrust24THRUST_300001_SM_1000_NS12placeholders2_3E[1];
.global .align 1 .b8 _ZN41_INTERNAL_8a6bd07b_4_k_cu_ff2987c4_2624026thrust24THRUST_300001_SM_1000_NS12placeholders2_4E[1];
.global .align 1 .b8 _ZN41_INTERNAL_8a6bd07b_4_k_cu_ff2987c4_2624026thrust24THRUST_300001_SM_1000_NS12placeholders2_5E[1];
.global .align 1 .b8 _ZN41_INTERNAL_8a6bd07b_4_k_cu_ff2987c4_2624026thrust24THRUST_300001_SM_1000_NS12placeholders2_6E[1];
.global .align 1 .b8 _ZN41_INTERNAL_8a6bd07b_4_k_cu_ff2987c4_2624026thrust24THRUST_300001_SM_1000_NS12placeholders2_7E[1];
.global .align 1 .b8 _ZN41_INTERNAL_8a6bd07b_4_k_cu_ff2987c4_2624026thrust24THRUST_300001_SM_1000_NS12placeholders2_8E[1];
.global .align 1 .b8 _ZN41_INTERNAL_8a6bd07b_4_k_cu_ff2987c4_2624026thrust24THRUST_300001_SM_1000_NS12placeholders2_9E[1];
.global .align 1 .b8 _ZN41_INTERNAL_8a6bd07b_4_k_cu_ff2987c4_2624026thrust24THRUST_300001_SM_1000_NS12placeholders3_10E[1];

.visible .entry _ZN3cub18CUB_300001_SM_10006detail11EmptyKernelIvEEvv()
{


	ret;

}


// ===== COMPILED SASS (sm_100) =====

	.target	sm_100

	.elftype	@"ET_EXEC"


//--------------------- .note.nv.tkinfo           --------------------------
	.section	.note.nv.tkinfo,"",@"SHT_NOTE"
	.sectionflags	@"SHF_NOTE_NV_TKINFO"
	.tkinfo
        /*0018*/ 	.word	0x00000002
        /*0030*/ 	.string	""
        /*0030*/ 	.string	"ptxas"
        /*0030*/ 	.string	"Cuda compilation tools, release 13.0, V13.0.88"
        /*0030*/ 	.string	"Build cuda_13.0.r13.0/compiler.36424714_0"
        /*0030*/ 	.string	"-arch sm_100 -m 64 "



//--------------------- .note.nv.cuinfo           --------------------------
	.section	.note.nv.cuinfo,"",@"SHT_NOTE"
	.sectionflags	@"SHF_NOTE_NV_CUINFO"
        /*0018*/ 	.short	0x0002
        /*001a*/ 	.short	0x0064
        /*001c*/ 	.short	0x0082
	.zero		2


//--------------------- .nv.info                  --------------------------
	.section	.nv.info,"",@"SHT_CUDA_INFO"
	.align	4


	//----- nvinfo : EIATTR_REGCOUNT
	.align		4
        /*0000*/ 	.byte	0x04, 0x2f
        /*0002*/ 	.short	(.L_41 - .L_40)
	.align		4
.L_40:
        /*0004*/ 	.word	index@(_ZN3cub18CUB_300001_SM_10006detail11EmptyKernelIvEEvv)
        /*0008*/ 	.word	0x00000004


	//----- nvinfo : EIATTR_FRAME_SIZE
	.align		4
.L_41:
        /*000c*/ 	.byte	0x04, 0x11
        /*000e*/ 	.short	(.L_43 - .L_42)
	.align		4
.L_42:
        /*0010*/ 	.word	index@(_ZN3cub18CUB_300001_SM_10006detail11EmptyKernelIvEEvv)
        /*0014*/ 	.word	0x00000000


	//----- nvinfo : EIATTR_MIN_STACK_SIZE
	.align		4
.L_43:
        /*0018*/ 	.byte	0x04, 0x12
        /*001a*/ 	.short	(.L_45 - .L_44)
	.align		4
.L_44:
        /*001c*/ 	.word	index@(_ZN3cub18CUB_300001_SM_10006detail11EmptyKernelIvEEvv)
        /*0020*/ 	.word	0x00000000
.L_45:


//--------------------- .nv.compat                --------------------------
	.section	.nv.compat,"",@"SHT_CUDA_COMPAT_INFO"
	.align	4
        /*0000*/ 	.byte	0x02, 0x09, 0x00, 0x00, 0x02, 0x02, 0x01, 0x00, 0x02, 0x05, 0x05, 0x00, 0x03, 0x07, 0x01, 0x01
        /*0010*/ 	.byte	0x02, 0x03, 0x00, 0x00, 0x02, 0x06, 0x01, 0x00, 0x04, 0x0b, 0x08, 0x00, 0x09, 0x00, 0x00, 0x00
        /*0020*/ 	.byte	0x00, 0x00, 0x00, 0x00


//--------------------- .nv.info._ZN3cub18CUB_300001_SM_10006detail11EmptyKernelIvEEvv --------------------------
	.section	.nv.info._ZN3cub18CUB_300001_SM_10006detail11EmptyKernelIvEEvv,"",@"SHT_CUDA_INFO"
	.sectionflags	@""
	.align	4


	//----- nvinfo : EIATTR_CUDA_API_VERSION
	.align		4
        /*0000*/ 	.byte	0x04, 0x37
        /*0002*/ 	.short	(.L_47 - .L_46)
.L_46:
        /*0004*/ 	.word	0x00000082


	//----- nvinfo : EIATTR_SPARSE_MMA_MASK
	.align		4
.L_47:
        /*0008*/ 	.byte	0x03, 0x50
        /*000a*/ 	.short	0x0000


	//----- nvinfo : EIATTR_MAXREG_COUNT
	.align		4
        /*000c*/ 	.byte	0x03, 0x1b
        /*000e*/ 	.short	0x00ff


	//----- nvinfo : EIATTR_MERCURY_ISA_VERSION
	.align		4
        /*0010*/ 	.byte	0x03, 0x5f
        /*0012*/ 	.short	0x0101


	//----- nvinfo : EIATTR_VRC_CTA_INIT_COUNT
	.align		4
        /*0014*/ 	.byte	0x02, 0x4a
	.zero		1
	.zero		1


	//----- nvinfo : EIATTR_EXIT_INSTR_OFFSETS
	.align		4
        /*0018*/ 	.byte	0x04, 0x1c
        /*001a*/ 	.short	(.L_49 - .L_48)


	//   ....[0]....
.L_48:
        /*001c*/ 	.word	0x00000010


	//----- nvinfo : EIATTR_SW_WAR
	.align		4
.L_49:
        /*0020*/ 	.byte	0x04, 0x36
        /*0022*/ 	.short	(.L_51 - .L_50)
.L_50:
        /*0024*/ 	.word	0x00000008
.L_51:


//--------------------- .nv.callgraph             --------------------------
	.section	.nv.callgraph,"",@"SHT_CUDA_CALLGRAPH"
	.align	4
	.sectionentsize	8
	.align		4
        /*0000*/ 	.word	0x00000000
	.align		4
        /*0004*/ 	.word	0xffffffff
	.align		4
        /*0008*/ 	.word	0x00000000
	.align		4
        /*000c*/ 	.word	0xfffffffe
	.align		4
        /*0010*/ 	.word	0x00000000
	.align		4
        /*0014*/ 	.word	0xfffffffd
	.align		4
        /*0018*/ 	.word	0x00000000
	.align		4
        /*001c*/ 	.word	0xfffffffc


//--------------------- .nv.constant4             --------------------------
	.section	.nv.constant4,"a",@progbits
	.align	8
	.align		8
.nv.constant4:
        /*0000*/ 	.dword	_ZN41_INTERNAL_8a6bd07b_4_k_cu_ff2987c4_2626684cuda3std3__45__cpo5beginE
	.align		8
        /*0008*/ 	.dword	_ZN41_INTERNAL_8a6bd07b_4_k_cu_ff2987c4_2626684cuda3std3__45__cpo3endE
	.align		8
        /*0010*/ 	.dword	_ZN41_INTERNAL_8a6bd07b_4_k_cu_ff2987c4_2626684cuda3std3__45__cpo6cbeginE
	.align		8
        /*0018*/ 	.dword	_ZN41_INTERNAL_8a6bd07b_4_k_cu_ff2987c4_2626684cuda3std3__45__cpo4cendE
	.align		8
        /*0020*/ 	.dword	_ZN41_INTERNAL_8a6bd07b_4_k_cu_ff2987c4_2626684cuda3std3__45__cpo6rbeginE
	.align		8
        /*0028*/ 	.dword	_ZN41_INTERNAL_8a6bd07b_4_k_cu_ff2987c4_2626684cuda3std3__45__cpo4rendE
	.align		8
        /*0030*/ 	.dword	_ZN41_INTERNAL_8a6bd07b_4_k_cu_ff2987c4_2626684cuda3std3__45__cpo7crbeginE
	.align		8
        /*0038*/ 	.dword	_ZN41_INTERNAL_8a6bd07b_4_k_cu_ff2987c4_2626684cuda3std3__45__cpo5crendE
	.align		8
        /*0040*/ 	.dword	_ZN41_INTERNAL_8a6bd07b_4_k_cu_ff2987c4_2626684cuda3std3__443_GLOBAL__N__8a6bd07b_4_k_cu_ff2987c4_2626686ignoreE
	.align		8
        /*0048*/ 	.dword	_ZN41_INTERNAL_8a6bd07b_4_k_cu_ff2987c4_2626684cuda3std3__419piecewise_constructE
	.align		8
        /*0050*/ 	.dword	_ZN41_INTERNAL_8a6bd07b_4_k_cu_ff2987c4_2626684cuda3std3__48in_placeE
	.align		8
        /*0058*/ 	.dword	_ZN41_INTERNAL_8a6bd07b_4_k_cu_ff2987c4_2626684cuda3std3__420unreachable_sentinelE
	.align		8
        /*0060*/ 	.dword	_ZN41_INTERNAL_8a6bd07b_4_k_cu_ff2987c4_2626684cuda3std3__47nulloptE
	.align		8
        /*0068*/ 	.dword	_ZN41_INTERNAL_8a6bd07b_4_k_cu_ff2987c4_2626684cuda3std3__48unexpectE
	.align		8
        /*0070*/ 	.dword	_ZN41_INTERNAL_8a6bd07b_4_k_cu_ff2987c4_2626684cuda3std6ranges3__45__cpo4swapE
	.align		8
        /*0078*/ 	.dword	_ZN41_INTERNAL_8a6bd07b_4_k_cu_ff2987c4_2626684cuda3std6ranges3__45__cpo9iter_moveE
	.align		8
        /*0080*/ 	.dword	_ZN41_INTERNAL_8a6bd07b_4_k_cu_ff2987c4_2626684cuda3std6ranges3__45__cpo5beginE
	.align		8
        /*0088*/ 	.dword	_ZN41_INTERNAL_8a6bd07b_4_k_cu_ff2987c4_2626684cuda3std6ranges3__45__cpo3endE
	.align		8
        /*0090*/ 	.dword	_ZN41_INTERNAL_8a6bd07b_4_k_cu_ff2987c4_2626684cuda3std6ranges3__45__cpo6cbeginE
	.align		8
        /*0098*/ 	.dword	_ZN41_INTERNAL_8a6bd07b_4_k_cu_ff2987c4_2626684cuda3std6ranges3__45__cpo4cendE
	.align		8
        /*00a0*/ 	.dword	_ZN41_INTERNAL_8a6bd07b_4_k_cu_ff2987c4_2626684cuda3std6ranges3__45__cpo7advanceE
	.align		8
        /*00a8*/ 	.dword	_ZN41_INTERNAL_8a6bd07b_4_k_cu_ff2987c4_2626684cuda3std6ranges3__45__cpo9iter_swapE
	.align		8
        /*00b0*/ 	.dword	_ZN41_INTERNAL_8a6bd07b_4_k_cu_ff2987c4_2626684cuda3std6ranges3__45__cpo4nextE
	.align		8
        /*00b8*/ 	.dword	_ZN41_INTERNAL_8a6bd07b_4_k_cu_ff2987c4_2626684cuda3std6ranges3__45__cpo4prevE
	.align		8
        /*00c0*/ 	.dword	_ZN41_INTERNAL_8a6bd07b_4_k_cu_ff2987c4_2626684cuda3std6ranges3__45__cpo4dataE
	.align		8
        /*00c8*/ 	.dword	_ZN41_INTERNAL_8a6bd07b_4_k_cu_ff2987c4_2626684cuda3std6ranges3__45__cpo5cdataE
	.align		8
        /*00d0*/ 	.dword	_ZN41_INTERNAL_8a6bd07b_4_k_cu_ff2987c4_2626684cuda3std6ranges3__45__cpo4sizeE
	.align		8
        /*00d8*/ 	.dword	_ZN41_INTERNAL_8a6bd07b_4_k_cu_ff2987c4_2626684cuda3std6ranges3__45__cpo5ssizeE
	.align		8
        /*00e0*/ 	.dword	_ZN41_INTERNAL_8a6bd07b_4_k_cu_ff2987c4_2626684cuda3std6ranges3__45__cpo8distanceE
	.align		8
        /*00e8*/ 	.dword	_ZN41_INTERNAL_8a6bd07b_4_k_cu_ff2987c4_2626686thrust24THRUST_300001_SM_1000_NS6system6detail10sequential3seqE
	.align		8
        /*00f0*/ 	.dword	_ZN41_INTERNAL_8a6bd07b_4_k_cu_ff2987c4_2626686thrust24THRUST_300001_SM_1000_NS12placeholders2_1E
	.align		8
        /*00f8*/ 	.dword	_ZN41_INTERNAL_8a6bd07b_4_k_cu_ff2987c4_2626686thrust24THRUST_300001_SM_1000_NS12placeholders2_2E
	.align		8
        /*0100*/ 	.dword	_ZN41_INTERNAL_8a6bd07b_4_k_cu_ff2987c4_2626686thrust24THRUST_300001_SM_1000_NS12placeholders2_3E
	.align		8
        /*0108*/ 	.dword	_ZN41_INTERNAL_8a6bd07b_4_k_cu_ff2987c4_2626686thrust24THRUST_300001_SM_1000_NS12placeholders2_4E
	.align		8
        /*0110*/ 	.dword	_ZN41_INTERNAL_8a6bd07b_4_k_cu_ff2987c4_2626686thrust24THRUST_300001_SM_1000_NS12placeholders2_5E
	.align		8
        /*0118*/ 	.dword	_ZN41_INTERNAL_8a6bd07b_4_k_cu_ff2987c4_2626686thrust24THRUST_300001_SM_1000_NS12placeholders2_6E
	.align		8
        /*0120*/ 	.dword	_ZN41_INTERNAL_8a6bd07b_4_k_cu_ff2987c4_2626686thrust24THRUST_300001_SM_1000_NS12placeholders2_7E
	.align		8
        /*0128*/ 	.dword	_ZN41_INTERNAL_8a6bd07b_4_k_cu_ff2987c4_2626686thrust24THRUST_300001_SM_1000_NS12placeholders2_8E
	.align		8
        /*0130*/ 	.dword	_ZN41_INTERNAL_8a6bd07b_4_k_cu_ff2987c4_2626686thrust24THRUST_300001_SM_1000_NS12placeholders2_9E
	.align		8
        /*0138*/ 	.dword	_ZN41_INTERNAL_8a6bd07b_4_k_cu_ff2987c4_2626686thrust24THRUST_300001_SM_1000_NS12placeholders3_10E


//--------------------- .text._ZN3cub18CUB_300001_SM_10006detail11EmptyKernelIvEEvv --------------------------
	.section	.text._ZN3cub18CUB_300001_SM_10006detail11EmptyKernelIvEEvv,"ax",@progbits
	.align	128
        .global         _ZN3cub18CUB_300001_SM_10006detail11EmptyKernelIvEEvv
        .type           _ZN3cub18CUB_300001_SM_10006detail11EmptyKernelIvEEvv,@function
        .size           _ZN3cub18CUB_300001_SM_10006detail11EmptyKernelIvEEvv,(.L_x_1 - _ZN3cub18CUB_300001_SM_10006detail11EmptyKernelIvEEvv)
        .other          _ZN3cub18CUB_300001_SM_10006detail11EmptyKernelIvEEvv,@"STO_CUDA_ENTRY STV_DEFAULT"
_ZN3cub18CUB_300001_SM_10006detail11EmptyKernelIvEEvv:
.text._ZN3cub18CUB_300001_SM_10006detail11EmptyKernelIvEEvv:
[----:B------:R-:W-:Y:S01]  /*0000*/  LDC R1, c[0x0][0x37c] ;  /* 0x0000df00ff017b82 */ /* 0x000fe20000000800 */
[----:B------:R-:W-:Y:S05]  /*0010*/  EXIT ;  /* 0x000000000000794d */ /* 0x000fea0003800000 */
.L_x_0:
[----:B------:R-:W-:-:S00]  /*0020*/  BRA `(.L_x_0) ;  /* 0xfffffffc00fc7947 */ /* 0x000fc0000383ffff */
[----:B------:R-:W-:-:S00]  /*0030*/  NOP ;  /* 0x0000000000007918 */ /* 0x000fc00000000000 */
        /* <DEDUP_REMOVED lines=12> */
.L_x_1:


//--------------------- .nv.shared.reserved.0     --------------------------
	.section	.nv.shared.reserved.0,"aw",@nobits
	.weak		__nv_reservedSMEM_offset_0_alias
	.size		__nv_reservedSMEM_offset_0_alias, 0, 64
	.other		__nv_reservedSMEM_offset_0_alias,@"STO_CUDA_RESERVED_SHARED STV_DEFAULT"
__nv_reservedSMEM_offset_0_alias:
	.zero		0
	.zero		64


//--------------------- .nv.global                --------------------------
	.section	.nv.global,"aw",@nobits
.nv.global:
	.type		_ZN41_INTERNAL_8a6bd07b_4_k_cu_ff2987c4_2626686thrust24THRUST_300001_SM_1000_NS12placeholders2_5E,@object
	.size		_ZN41_INTERNAL_8a6bd07b_4_k_cu_ff2987c4_2626686thrust24THRUST_300001_SM_1000_NS12placeholders2_5E,(_ZN41_INTERNAL_8a6bd07b_4_k_cu_ff2987c4_2626684cuda3std3__45__cpo6cbeginE - _ZN41_INTERNAL_8a6bd07b_4_k_cu_ff2987c4_2626686thrust24THRUST_300001_SM_1000_NS12placeholders2_5E)
_ZN41_INTERNAL_8a6bd07b_4_k_cu_ff2987c4_2626686thrust24THRUST_300001_SM_1000_NS12placeholders2_5E:
	.zero		1
	.type		_ZN41_INTERNAL_8a6bd07b_4_k_cu_ff2987c4_2626684cuda3std3__45__cpo6cbeginE,@object
	.size		_ZN41_INTERNAL_8a6bd07b_4_k_cu_ff2987c4_2626684cuda3std3__45__cpo6cbeginE,(_ZN41_INTERNAL_8a6bd07b_4_k_cu_ff2987c4_2626684cuda3std6ranges3__45__cpo6cbeginE - _ZN41_INTERNAL_8a6bd07b_4_k_cu_ff2987c4_2626684cuda3std3__45__cpo6cbeginE)
_ZN41_INTERNAL_8a6bd07b_4_k_cu_ff2987c4_2626684cuda3std3__45__cpo6cbeginE:
	.zero		1
	.type		_ZN41_INTERNAL_8a6bd07b_4_k_cu_ff2987c4_2626684cuda3std6ranges3__45__cpo6cbeginE,@object
	.size		_ZN41_INTERNAL_8a6bd07b_4_k_cu_ff2987c4_2626684cuda3std6ranges3__45__cpo6cbeginE,(_ZN41_INTERNAL_8a6bd07b_4_k_cu_ff2987c4_2626684cuda3std3__48in_placeE - _ZN41_INTERNAL_8a6bd07b_4_k_cu_ff2987c4_2626684cuda3std6ranges3__45__cpo6cbeginE)
_ZN41_INTERNAL_8a6bd07b_4_k_cu_ff2987c4_2626684cuda3std6ranges3__45__cpo6cbeginE:
	.zero		1
	.type		_ZN41_INTERNAL_8a6bd07b_4_k_cu_ff2987c4_2626684cuda3std3__48in_placeE,@object
	.size		_ZN41_INTERNAL_8a6bd07b_4_k_cu_ff2987c4_2626684cuda3std3__48in_placeE,(_ZN41_INTERNAL_8a6bd07b_4_k_cu_ff2987c4_2626684cuda3std6ranges3__45__cpo4sizeE - _ZN41_INTERNAL_8a6bd07b_4_k_cu_ff2987c4_2626684cuda3std3__48in_placeE)
_ZN41_INTERNAL_8a6bd07b_4_k_cu_ff2987c4_2626684cuda3std3__48in_placeE:
	.zero		1
	.type		_ZN41_INTERNAL_8a6bd07b_4_k_cu_ff2987c4_2626684cuda3std6ranges3__45__cpo4sizeE,@object
	.size		_ZN41_INTERNAL_8a6bd07b_4_k_cu_ff2987c4_2626684cuda3std6ranges3__45__cpo4sizeE,(_ZN41_INTERNAL_8a6bd07b_4_k_cu_ff2987c4_2626686thrust24THRUST_300001_SM_1000_NS12placeholders2_9E - _ZN41_INTERNAL_8a6bd07b_4_k_cu_ff2987c4_2626684cuda3std6ranges3__45__cpo4sizeE)
_ZN41_INTERNAL_8a6bd07b_4_k_cu_ff2987c4_2626684cuda3std6ranges3__45__cpo4sizeE:
	.zero		1
	.type		_ZN41_INTERNAL_8a6bd07b_4_k_cu_ff2987c4_2626686thrust24THRUST_300001_SM_1000_NS12placeholders2_9E,@object
	.size		_ZN41_INTERNAL_8a6bd07b_4_k_cu_ff2987c4_2626686thrust24THRUST_300001_SM_1000_NS12placeholders2_9E,(_ZN41_INTERNAL_8a6bd07b_4_k_cu_ff2987c4_2626684cuda3std3__45__cpo7crbeginE - _ZN41_INTERNAL_8a6bd07b_4_k_cu_ff2987c4_2626686thrust24THRUST_300001_SM_1000_NS12placeholders2_9E)
_ZN41_INTERNAL_8a6bd07b_4_k_cu_ff2987c4_2626686thrust24THRUST_300001_SM_1000_NS12placeholders2_9E:
	.zero		1
	.type		_ZN41_INTERNAL_8a6bd07b_4_k_cu_ff2987c4_2626684cuda3std3__45__cpo7crbeginE,@object
	.size		_ZN41_INTERNAL_8a6bd07b_4_k_cu_ff2987c4_2626684cuda3std3__45__cpo7crbeginE,(_ZN41_INTERNAL_8a6bd07b_4_k_cu_ff2987c4_2626684cuda3std6ranges3__45__cpo4nextE - _ZN41_INTERNAL_8a6bd07b_4_k_cu_ff2987c4_2626684cuda3std3__45__cpo7crbeginE)
_ZN41_INTERNAL_8a6bd07b_4_k_cu_ff2987c4_2626684cuda3std3__45__cpo7crbeginE:
	.zero		1
	.type		_ZN41_INTERNAL_8a6bd07b_4_k_cu_ff2987c4_2626684cuda3std6ranges3__45__cpo4nextE,@object
	.size		_ZN41_INTERNAL_8a6bd07b_4_k_cu_ff2987c4_2626684cuda3std6ranges3__45__cpo4nextE,(_ZN41_INTERNAL_8a6bd07b_4_k_cu_ff2987c4_2626684cuda3std6ranges3__45__cpo4swapE - _ZN41_INTERNAL_8a6bd07b_4_k_cu_ff2987c4_2626684cuda3std6ranges3__45__cpo4nextE)
_ZN41_INTERNAL_8a6bd07b_4_k_cu_ff2987c4_2626684cuda3std6ranges3__45__cpo4nextE:
	.zero		1
	.type		_ZN41_INTERNAL_8a6bd07b_4_k_cu_ff2987c4_2626684cuda3std6ranges3__45__cpo4swapE,@object
	.size		_ZN41_INTERNAL_8a6bd07b_4_k_cu_ff2987c4_2626684cuda3std6ranges3__45__cpo4swapE,(_ZN41_INTERNAL_8a6bd07b_4_k_cu_ff2987c4_2626686thrust24THRUST_300001_SM_1000_NS12placeholders2_1E - _ZN41_INTERNAL_8a6bd07b_4_k_cu_ff2987c4_2626684cuda3std6ranges3__45__cpo4swapE)
_ZN41_INTERNAL_8a6bd07b_4_k_cu_ff2987c4_2626684cuda3std6ranges3__45__cpo4swapE:
	.zero		1
	.type		_ZN41_INTERNAL_8a6bd07b_4_k_cu_ff2987c4_2626686thrust24THRUST_300001_SM_1000_NS12placeholders2_1E,@object
	.size		_ZN41_INTERNAL_8a6bd07b_4_k_cu_ff2987c4_2626686thrust24THRUST_300001_SM_1000_NS12placeholders2_1E,(_ZN41_INTERNAL_8a6bd07b_4_k_cu_ff2987c4_2626686thrust24THRUST_300001_SM_1000_NS12placeholders2_3E - _ZN41_INTERNAL_8a6bd07b_4_k_cu_ff2987c4_2626686thrust24THRUST_300001_SM_1000_NS12placeholders2_1E)
_ZN41_INTERNAL_8a6bd07b_4_k_cu_ff2987c4_2626686thrust24THRUST_300001_SM_1000_NS12placeholders2_1E:
	.zero		1
	.type		_ZN41_INTERNAL_8a6bd07b_4_k_cu_ff2987c4_2626686thrust24THRUST_300001_SM_1000_NS12placeholders2_3E,@object
	.size		_ZN41_INTERNAL_8a6bd07b_4_k_cu_ff2987c4_2626686thrust24THRUST_300001_SM_1000_NS12placeholders2_3E,(_ZN41_INTERNAL_8a6bd07b_4_k_cu_ff2987c4_2626684cuda3std3__45__cpo5beginE - _ZN41_INTERNAL_8a6bd07b_4_k_cu_ff2987c4_2626686thrust24THRUST_300001_SM_1000_NS12placeholders2_3E)
_ZN41_INTERNAL_8a6bd07b_4_k_cu_ff2987c4_2626686thrust24THRUST_300001_SM_1000_NS12placeholders2_3E:
	.zero		1
	.type		_ZN41_INTERNAL_8a6bd07b_4_k_cu_ff2987c4_2626684cuda3std3__45__cpo5beginE,@object
	.size		_ZN41_INTERNAL_8a6bd07b_4_k_cu_ff2987c4_2626684cuda3std3__45__cpo5beginE,(_ZN41_INTERNAL_8a6bd07b_4_k_cu_ff2987c4_2626684cuda3std6ranges3__45__cpo5beginE - _ZN41_INTERNAL_8a6bd07b_4_k_cu_ff2987c4_2626684cuda3std3__45__cpo5beginE)
_ZN41_INTERNAL_8a6bd07b_4_k_cu_ff2987c4_2626684cuda3std3__45__cpo5beginE:
	.zero		1
	.type		_ZN41_INTERNAL_8a6bd07b_4_k_cu_ff2987c4_2626684cuda3std6ranges3__45__cpo5beginE,@object
	.size		_ZN41_INTERNAL_8a6bd07b_4_k_cu_ff2987c4_2626684cuda3std6ranges3__45__cpo5beginE,(_ZN41_INTERNAL_8a6bd07b_4_k_cu_ff2987c4_2626684cuda3std3__443_GLOBAL__N__8a6bd07b_4_k_cu_ff2987c4_2626686ignoreE - _ZN41_INTERNAL_8a6bd07b_4_k_cu_ff2987c4_2626684cuda3std6ranges3__45__cpo5beginE)
_ZN41_INTERNAL_8a6bd07b_4_k_cu_ff2987c4_2626684cuda3std6ranges3__45__cpo5beginE:
	.zero		1
	.type		_ZN41_INTERNAL_8a6bd07b_4_k_cu_ff2987c4_2626684cuda3std3__443_GLOBAL__N__8a6bd07b_4_k_cu_ff2987c4_2626686ignoreE,@object
	.size		_ZN41_INTERNAL_8a6bd07b_4_k_cu_ff2987c4_2626684cuda3std3__443_GLOBAL__N__8a6bd07b_4_k_cu_ff2987c4_2626686ignoreE,(_ZN41_INTERNAL_8a6bd07b_4_k_cu_ff2987c4_2626684cuda3std6ranges3__45__cpo4dataE - _ZN41_INTERNAL_8a6bd07b_4_k_cu_ff2987c4_2626684cuda3std3__443_GLOBAL__N__8a6bd07b_4_k_cu_ff2987c4_2626686ignoreE)
_ZN41_INTERNAL_8a6bd07b_4_k_cu_ff2987c4_2626684cuda3std3__443_GLOBAL__N__8a6bd07b_4_k_cu_ff2987c4_2626686ignoreE:
	.zero		1
	.type		_ZN41_INTERNAL_8a6bd07b_4_k_cu_ff2987c4_2626684cuda3std6ranges3__45__cpo4dataE,@object
	.size		_ZN41_INTERNAL_8a6bd07b_4_k_cu_ff2987c4_2626684cuda3std6ranges3__45__cpo4dataE,(_ZN41_INTERNAL_8a6bd07b_4_k_cu_ff2987c4_2626686thrust24THRUST_300001_SM_1000_NS12placeholders2_7E - _ZN41_INTERNAL_8a6bd07b_4_k_cu_ff2987c4_2626684cuda3std6ranges3__45__cpo4dataE)
_ZN41_INTERNAL_8a6bd07b_4_k_cu_ff2987c4_2626684cuda3std6ranges3__45__cpo4dataE:
	.zero		1
	.type		_ZN41_INTERNAL_8a6bd07b_4_k_cu_ff2987c4_2626686thrust24THRUST_300001_SM_1000_NS12placeholders2_7E,@object
	.size		_ZN41_INTERNAL_8a6bd07b_4_k_cu_ff2987c4_2626686thrust24THRUST_300001_SM_1000_NS12placeholders2_7E,(_ZN41_INTERNAL_8a6bd07b_4_k_cu_ff2987c4_2626684cuda3std3__45__cpo6rbeginE - _ZN41_INTERNAL_8a6bd07b_4_k_cu_ff2987c4_2626686thrust24THRUST_300001_SM_1000_NS12placeholders2_7E)
_ZN41_INTERNAL_8a6bd07b_4_k_cu_ff2987c4_2626686thrust24THRUST_300001_SM_1000_NS12placeholders2_7E:
	.zero		1
	.type		_ZN41_INTERNAL_8a6bd07b_4_k_cu_ff2987c4_2626684cuda3std3__45__cpo6rbeginE,@object
	.size		_ZN41_INTERNAL_8a6bd07b_4_k_cu_ff2987c4_2626684cuda3std3__45__cpo6rbeginE,(_ZN41_INTERNAL_8a6bd07b_4_k_cu_ff2987c4_2626684cuda3std6ranges3__45__cpo7advanceE - _ZN41_INTERNAL_8a6bd07b_4_k_cu_ff2987c4_2626684cuda3std3__45__cpo6rbeginE)
_ZN41_INTERNAL_8a6bd07b_4_k_cu_ff2987c4_2626684cuda3std3__45__cpo6rbeginE:
	.zero		1
	.type		_ZN41_INTERNAL_8a6bd07b_4_k_cu_ff2987c4_2626684cuda3std6ranges3__45__cpo7advanceE,@object
	.size		_ZN41_INTERNAL_8a6bd07b_4_k_cu_ff2987c4_2626684cuda3std6ranges3__45__cpo7advanceE,(_ZN41_INTERNAL_8a6bd07b_4_k_cu_ff2987c4_2626684cuda3std3__47nulloptE - _ZN41_INTERNAL_8a6bd07b_4_k_cu_ff2987c4_2626684cuda3std6ranges3__45__cpo7advanceE)
_ZN41_INTERNAL_8a6bd07b_4_k_cu_ff2987c4_2626684cuda3std6ranges3__45__cpo7advanceE:
	.zero		1
	.type		_ZN41_INTERNAL_8a6bd07b_4_k_cu_ff2987c4_2626684cuda3std3__47nulloptE,@object
	.size		_ZN41_INTERNAL_8a6bd07b_4_k_cu_ff2987c4_2626684cuda3std3__47nulloptE,(_ZN41_INTERNAL_8a6bd07b_4_k_cu_ff2987c4_2626684cuda3std6ranges3__45__cpo8distanceE - _ZN41_INTERNAL_8a6bd07b_4_k_cu_ff2987c4_2626684cuda3std3__47nulloptE)
_ZN41_INTERNAL_8a6bd07b_4_k_cu_ff2987c4_2626684cuda3std3__47nulloptE:
	.zero		1
	.type		_ZN41_INTERNAL_8a6bd07b_4_k_cu_ff2987c4_2626684cuda3std6ranges3__45__cpo8distanceE,@object
	.size		_ZN41_INTERNAL_8a6bd07b_4_k_cu_ff2987c4_2626684cuda3std6ranges3__45__cpo8distanceE,(_ZN41_INTERNAL_8a6bd07b_4_k_cu_ff2987c4_2626686thrust24THRUST_300001_SM_1000_NS12placeholders2_6E - _ZN41_INTERNAL_8a6bd07b_4_k_cu_ff2987c4_2626684cuda3std6ranges3__45__cpo8distanceE)
_ZN41_INTERNAL_8a6bd07b_4_k_cu_ff2987c4_2626684cuda3std6ranges3__45__cpo8distanceE:
	.zero		1
	.type		_ZN41_INTERNAL_8a6bd07b_4_k_cu_ff2987c4_2626686thrust24THRUST_300001_SM_1000_NS12placeholders2_6E,@object
	.size		_ZN41_INTERNAL_8a6bd07b_4_k_cu_ff2987c4_2626686thrust24THRUST_300001_SM_1000_NS12placeholders2_6E,(_ZN41_INTERNAL_8a6bd07b_4_k_cu_ff2987c4_2626684cuda3std3__45__cpo4cendE - _ZN41_INTERNAL_8a6bd07b_4_k_cu_ff2987c4_2626686thrust24THRUST_300001_SM_1000_NS12placeholders2_6E)
_ZN41_INTERNAL_8a6bd07b_4_k_cu_ff2987c4_2626686thrust24THRUST_300001_SM_1000_NS12placeholders2_6E:
	.zero		1
	.type		_ZN41_INTERNAL_8a6bd07b_4_k_cu_ff2987c4_2626684cuda3std3__45__cpo4cendE,@object
	.size		_ZN41_INTERNAL_8a6bd07b_4_k_cu_ff2987c4_2626684cuda3std3__45__cpo4cendE,(_ZN41_INTERNAL_8a6bd07b_4_k_cu_ff2987c4_2626684cuda3std6ranges3__45__cpo4cendE - _ZN41_INTERNAL_8a6bd07b_4_k_cu_ff2987c4_2626684cuda3std3__45__cpo4cendE)
_ZN41_INTERNAL_8a6bd07b_4_k_cu_ff2987c4_2626684cuda3std3__45__cpo4cendE:
	.zero		1
	.type		_ZN41_INTERNAL_8a6bd07b_4_k_cu_ff2987c4_2626684cuda3std6ranges3__45__cpo4cendE,@object
	.size		_ZN41_INTERNAL_8a6bd07b_4_k_cu_ff2987c4_2626684cuda3std6ranges3__45__cpo4cendE,(_ZN41_INTERNAL_8a6bd07b_4_k_cu_ff2987c4_2626684cuda3std3__420unreachable_sentinelE - _ZN41_INTERNAL_8a6bd07b_4_k_cu_ff2987c4_2626684cuda3std6ranges3__45__cpo4cendE)
_ZN41_INTERNAL_8a6bd07b_4_k_cu_ff2987c4_2626684cuda3std6ranges3__45__cpo4cendE:
	.zero		1
	.type		_ZN41_INTERNAL_8a6bd07b_4_k_cu_ff2987c4_2626684cuda3std3__420unreachable_sentinelE,@object
	.size		_ZN41_INTERNAL_8a6bd07b_4_k_cu_ff2987c4_2626684cuda3std3__420unreachable_sentinelE,(_ZN41_INTERNAL_8a6bd07b_4_k_cu_ff2987c4_2626684cuda3std6ranges3__45__cpo5ssizeE - _ZN41_INTERNAL_8a6bd07b_4_k_cu_ff2987c4_2626684cuda3std3__420unreachable_sentinelE)
_ZN41_INTERNAL_8a6bd07b_4_k_cu_ff2987c4_2626684cuda3std3__420unreachable_sentinelE:
	.zero		1
	.type		_ZN41_INTERNAL_8a6bd07b_4_k_cu_ff2987c4_2626684cuda3std6ranges3__45__cpo5ssizeE,@object
	.size		_ZN41_INTERNAL_8a6bd07b_4_k_cu_ff2987c4_2626684cuda3std6ranges3__45__cpo5ssizeE,(_ZN41_INTERNAL_8a6bd07b_4_k_cu_ff2987c4_2626686thrust24THRUST_300001_SM_1000_NS12placeholders3_10E - _ZN41_INTERNAL_8a6bd07b_4_k_cu_ff2987c4_2626684cuda3std6ranges3__45__cpo5ssizeE)
_ZN41_INTERNAL_8a6bd07b_4_k_cu_ff2987c4_2626684cuda3std6ranges3__45__cpo5ssizeE:
	.zero		1
	.type		_ZN41_INTERNAL_8a6bd07b_4_k_cu_ff2987c4_2626686thrust24THRUST_300001_SM_1000_NS12placeholders3_10E,@object
	.size		_ZN41_INTERNAL_8a6bd07b_4_k_cu_ff2987c4_2626686thrust24THRUST_300001_SM_1000_NS12placeholders3_10E,(_ZN41_INTERNAL_8a6bd07b_4_k_cu_ff2987c4_2626684cuda3std3__45__cpo5crendE - _ZN41_INTERNAL_8a6bd07b_4_k_cu_ff2987c4_2626686thrust24THRUST_300001_SM_1000_NS12placeholders3_10E)
_ZN41_INTERNAL_8a6bd07b_4_k_cu_ff2987c4_2626686thrust24THRUST_300001_SM_1000_NS12placeholders3_10E:
	.zero		1
	.type		_ZN41_INTERNAL_8a6bd07b_4_k_cu_ff2987c4_2626684cuda3std3__45__cpo5crendE,@object
	.size		_ZN41_INTERNAL_8a6bd07b_4_k_cu_ff2987c4_2626684cuda3std3__45__cpo5crendE,(_ZN41_INTERNAL_8a6bd07b_4_k_cu_ff2987c4_2626684cuda3std6ranges3__45__cpo4prevE - _ZN41_INTERNAL_8a6bd07b_4_k_cu_ff2987c4_2626684cuda3std3__45__cpo5crendE)
_ZN41_INTERNAL_8a6bd07b_4_k_cu_ff2987c4_2626684cuda3std3__45__cpo5crendE:
	.zero		1
	.type		_ZN41_INTERNAL_8a6bd07b_4_k_cu_ff2987c4_2626684cuda3std6ranges3__45__cpo4prevE,@object
	.size		_ZN41_INTERNAL_8a6bd07b_4_k_cu_ff2987c4_2626684cuda3std6ranges3__45__cpo4prevE,(_ZN41_INTERNAL_8a6bd07b_4_k_cu_ff2987c4_2626684cuda3std6ranges3__45__cpo9iter_moveE - _ZN41_INTERNAL_8a6bd07b_4_k_cu_ff2987c4_2626684cuda3std6ranges3__45__cpo4prevE)
_ZN41_INTERNAL_8a6bd07b_4_k_cu_ff2987c4_2626684cuda3std6ranges3__45__cpo4prevE:
	.zero		1
	.type		_ZN41_INTERNAL_8a6bd07b_4_k_cu_ff2987c4_2626684cuda3std6ranges3__45__cpo9iter_moveE,@object
	.size		_ZN41_INTERNAL_8a6bd07b_4_k_cu_ff2987c4_2626684cuda3std6ranges3__45__cpo9iter_moveE,(_ZN41_INTERNAL_8a6bd07b_4_k_cu_ff2987c4_2626686thrust24THRUST_300001_SM_1000_NS12placeholders2_2E - _ZN41_INTERNAL_8a6bd07b_4_k_cu_ff2987c4_2626684cuda3std6ranges3__45__cpo9iter_moveE)
_ZN41_INTERNAL_8a6bd07b_4_k_cu_ff2987c4_2626684cuda3std6ranges3__45__cpo9iter_moveE:
	.zero		1
	.type		_ZN41_INTERNAL_8a6bd07b_4_k_cu_ff2987c4_2626686thrust24THRUST_300001_SM_1000_NS12placeholders2_2E,@object
	.size		_ZN41_INTERNAL_8a6bd07b_4_k_cu_ff2987c4_2626686thrust24THRUST_300001_SM_1000_NS12placeholders2_2E,(_ZN41_INTERNAL_8a6bd07b_4_k_cu_ff2987c4_2626686thrust24THRUST_300001_SM_1000_NS12placeholders2_4E - _ZN41_INTERNAL_8a6bd07b_4_k_cu_ff2987c4_2626686thrust24THRUST_300001_SM_1000_NS12placeholders2_2E)
_ZN41_INTERNAL_8a6bd07b_4_k_cu_ff2987c4_2626686thrust24THRUST_300001_SM_1000_NS12placeholders2_2E:
	.zero		1
	.type		_ZN41_INTERNAL_8a6bd07b_4_k_cu_ff2987c4_2626686thrust24THRUST_300001_SM_1000_NS12placeholders2_4E,@object
	.size		_ZN41_INTERNAL_8a6bd07b_4_k_cu_ff2987c4_2626686thrust24THRUST_300001_SM_1000_NS12placeholders2_4E,(_ZN41_INTERNAL_8a6bd07b_4_k_cu_ff2987c4_2626684cuda3std3__45__cpo3endE - _ZN41_INTERNAL_8a6bd07b_4_k_cu_ff2987c4_2626686thrust24THRUST_300001_SM_1000_NS12placeholders2_4E)
_ZN41_INTERNAL_8a6bd07b_4_k_cu_ff2987c4_2626686thrust24THRUST_300001_SM_1000_NS12placeholders2_4E:
	.zero		1
	.type		_ZN41_INTERNAL_8a6bd07b_4_k_cu_ff2987c4_2626684cuda3std3__45__cpo3endE,@object
	.size		_ZN41_INTERNAL_8a6bd07b_4_k_cu_ff2987c4_2626684cuda3std3__45__cpo3endE,(_ZN41_INTERNAL_8a6bd07b_4_k_cu_ff2987c4_2626684cuda3std6ranges3__45__cpo3endE - _ZN41_INTERNAL_8a6bd07b_4_k_cu_ff2987c4_2626684cuda3std3__45__cpo3endE)
_ZN41_INTERNAL_8a6bd07b_4_k_cu_ff2987c4_2626684cuda3std3__45__cpo3endE:
	.zero		1
	.type		_ZN41_INTERNAL_8a6bd07b_4_k_cu_ff2987c4_2626684cuda3std6ranges3__45__cpo3endE,@object
	.size		_ZN41_INTERNAL_8a6bd07b_4_k_cu_ff2987c4_2626684cuda3std6ranges3__45__cpo3endE,(_ZN41_INTERNAL_8a6bd07b_4_k_cu_ff2987c4_2626684cuda3std3__419piecewise_constructE - _ZN41_INTERNAL_8a6bd07b_4_k_cu_ff2987c4_2626684cuda3std6ranges3__45__cpo3endE)
_ZN41_INTERNAL_8a6bd07b_4_k_cu_ff2987c4_2626684cuda3std6ranges3__45__cpo3endE:
	.zero		1
	.type		_ZN41_INTERNAL_8a6bd07b_4_k_cu_ff2987c4_2626684cuda3std3__419piecewise_constructE,@object
	.size		_ZN41_INTERNAL_8a6bd07b_4_k_cu_ff2987c4_2626684cuda3std3__419piecewise_constructE,(_ZN41_INTERNAL_8a6bd07b_4_k_cu_ff2987c4_2626684cuda3std6ranges3__45__cpo5cdataE - _ZN41_INTERNAL_8a6bd07b_4_k_cu_ff2987c4_2626684cuda3std3__419piecewise_constructE)
_ZN41_INTERNAL_8a6bd07b_4_k_cu_ff2987c4_2626684cuda3std3__419piecewise_constructE:
	.zero		1
	.type		_ZN41_INTERNAL_8a6bd07b_4_k_cu_ff2987c4_2626684cuda3std6ranges3__45__cpo5cdataE,@object
	.size		_ZN41_INTERNAL_8a6bd07b_4_k_cu_ff2987c4_2626684cuda3std6ranges3__45__cpo5cdataE,(_ZN41_INTERNAL_8a6bd07b_4_k_cu_ff2987c4_2626686thrust24THRUST_300001_SM_1000_NS12placeholders2_8E - _ZN41_INTERNAL_8a6bd07b_4_k_cu_ff2987c4_2626684cuda3std6ranges3__45__cpo5cdataE)
_ZN41_INTERNAL_8a6bd07b_4_k_cu_ff2987c4_2626684cuda3std6ranges3__45__cpo5cdataE:
	.zero		1
	.type		_ZN41_INTERNAL_8a6bd07b_4_k_cu_ff2987c4_2626686thrust24THRUST_300001_SM_1000_NS12placeholders2_8E,@object
	.size		_ZN41_INTERNAL_8a6bd07b_4_k_cu_ff2987c4_2626686thrust24THRUST_300001_SM_1000_NS12placeholders2_8E,(_ZN41_INTERNAL_8a6bd07b_4_k_cu_ff2987c4_2626684cuda3std3__45__cpo4rendE - _ZN41_INTERNAL_8a6bd07b_4_k_cu_ff2987c4_2626686thrust24THRUST_300001_SM_1000_NS12placeholders2_8E)
_ZN41_INTERNAL_8a6bd07b_4_k_cu_ff2987c4_2626686thrust24THRUST_300001_SM_1000_NS12placeholders2_8E:
	.zero		1
	.type		_ZN41_INTERNAL_8a6bd07b_4_k_cu_ff2987c4_2626684cuda3std3__45__cpo4rendE,@object
	.size		_ZN41_INTERNAL_8a6bd07b_4_k_cu_ff2987c4_2626684cuda3std3__45__cpo4rendE,(_ZN41_INTERNAL_8a6bd07b_4_k_cu_ff2987c4_2626684cuda3std6ranges3__45__cpo9iter_swapE - _ZN41_INTERNAL_8a6bd07b_4_k_cu_ff2987c4_2626684cuda3std3__45__cpo4rendE)
_ZN41_INTERNAL_8a6bd07b_4_k_cu_ff2987c4_2626684cuda3std3__45__cpo4rendE:
	.zero		1
	.type		_ZN41_INTERNAL_8a6bd07b_4_k_cu_ff2987c4_2626684cuda3std6ranges3__45__cpo9iter_swapE,@object
	.size		_ZN41_INTERNAL_8a6bd07b_4_k_cu_ff2987c4_2626684cuda3std6ranges3__45__cpo9iter_swapE,(_ZN41_INTERNAL_8a6bd07b_4_k_cu_ff2987c4_2626684cuda3std3__48unexpectE - _ZN41_INTERNAL_8a6bd07b_4_k_cu_ff2987c4_2626684cuda3std6ranges3__45__cpo9iter_swapE)
_ZN41_INTERNAL_8a6bd07b_4_k_cu_ff2987c4_2626684cuda3std6ranges3__45__cpo9iter_swapE:
	.zero		1
	.type		_ZN41_INTERNAL_8a6bd07b_4_k_cu_ff2987c4_2626684cuda3std3__48unexpectE,@object
	.size		_ZN41_INTERNAL_8a6bd07b_4_k_cu_ff2987c4_2626684cuda3std3__48unexpectE,(_ZN41_INTERNAL_8a6bd07b_4_k_cu_ff2987c4_2626686thrust24THRUST_300001_SM_1000_NS6system6detail10sequential3seqE - _ZN41_INTERNAL_8a6bd07b_4_k_cu_ff2987c4_2626684cuda3std3__48unexpectE)
_ZN41_INTERNAL_8a6bd07b_4_k_cu_ff2987c4_2626684cuda3std3__48unexpectE:
	.zero		1
	.type		_ZN41_INTERNAL_8a6bd07b_4_k_cu_ff2987c4_2626686thrust24THRUST_300001_SM_1000_NS6system6detail10sequential3seqE,@object
	.size		_ZN41_INTERNAL_8a6bd07b_4_k_cu_ff2987c4_2626686thrust24THRUST_300001_SM_1000_NS6system6detail10sequential3seqE,(.L_29 - _ZN41_INTERNAL_8a6bd07b_4_k_cu_ff2987c4_2626686thrust24THRUST_300001_SM_1000_NS6system6detail10sequential3seqE)
_ZN41_INTERNAL_8a6bd07b_4_k_cu_ff2987c4_2626686thrust24THRUST_300001_SM_1000_NS6system6detail10sequential3seqE:
	.zero		1
.L_29:


//--------------------- .nv.constant0._ZN3cub18CUB_300001_SM_10006detail11EmptyKernelIvEEvv --------------------------
	.section	.nv.constant0._ZN3cub18CUB_300001_SM_10006detail11EmptyKernelIvEEvv,"a",@progbits
	.sectionflags	@""
	.align	4
.nv.constant0._ZN3cub18CUB_300001_SM_10006detail11EmptyKernelIvEEvv:
	.zero		896


//--------------------- SYMBOLS --------------------------

	.type		.nv.reservedSmem.offset0,@object
	.size		.nv.reservedSmem.offset0,0x4
